//
// Generated by NVIDIA NVVM Compiler
//
// Compiler Build ID: CL-36424714
// Cuda compilation tools, release 13.0, V13.0.88
// Based on NVVM 20.0.0
//

.version 9.0
.target sm_100
.address_size 64

	// .globl	gauge
.global .align 4 .b8 __cudart_i2opi_f[24] = {65, 144, 67, 60, 153, 149, 98, 219, 192, 221, 52, 245, 209, 87, 39, 252, 41, 21, 68, 78, 110, 131, 249, 162};

.visible .entry gauge(
	.param .u64 .ptr .align 1 gauge_param_0,
	.param .u64 .ptr .align 1 gauge_param_1,
	.param .u64 .ptr .align 1 gauge_param_2
)
{
	.local .align 4 .b8 	__local_depot0[28];
	.reg .b64 	%SP;
	.reg .b64 	%SPL;
	.reg .pred 	%p<19>;
	.reg .b32 	%r<85>;
	.reg .b32 	%f<86>;
	.reg .b64 	%rd<50>;
	.reg .b64 	%fd<5>;

	mov.u64 	%SPL, __local_depot0;
	ld.param.u64 	%rd18, [gauge_param_0];
	ld.param.u64 	%rd19, [gauge_param_1];
	ld.param.u64 	%rd20, [gauge_param_2];
	cvta.to.global.u64 	%rd21, %rd20;
	add.u64 	%rd1, %SPL, 0;
	mov.u32 	%r29, %ntid.x;
	mov.u32 	%r30, %ctaid.x;
	mov.u32 	%r31, %tid.x;
	mad.lo.s32 	%r1, %r29, %r30, %r31;
	mul.wide.s32 	%rd23, %r1, 8;
	add.s64 	%rd24, %rd21, %rd23;
	ld.global.v2.f32 	{%f15, %f1}, [%rd24];
	neg.f32 	%f2, %f15;
	mul.f32 	%f16, %f15, 0fBF22F983;
	cvt.rni.s32.f32 	%r84, %f16;
	cvt.rn.f32.s32 	%f17, %r84;
	fma.rn.f32 	%f18, %f17, 0fBFC90FDA, %f2;
	fma.rn.f32 	%f19, %f17, 0fB3A22168, %f18;
	fma.rn.f32 	%f84, %f17, 0fA7C234C5, %f19;
	abs.f32 	%f4, %f2;
	setp.ltu.f32 	%p1, %f4, 0f47CE4780;
	mov.u32 	%r80, %r84;
	mov.f32 	%f83, %f84;
	@%p1 bra 	$L__BB0_8;
	setp.neu.f32 	%p2, %f4, 0f7F800000;
	@%p2 bra 	$L__BB0_3;
	mov.f32 	%f22, 0f00000000;
	mul.rn.f32 	%f83, %f2, %f22;
	mov.b32 	%r80, 0;
	bra.uni 	$L__BB0_8;
$L__BB0_3:
	mov.b32 	%r3, %f2;
	shl.b32 	%r33, %r3, 8;
	or.b32  	%r4, %r33, -2147483648;
	mov.b64 	%rd46, 0;
	mov.b32 	%r77, 0;
	mov.u64 	%rd44, __cudart_i2opi_f;
	mov.u64 	%rd45, %rd1;
$L__BB0_4:
	.pragma "nounroll";
	ld.global.nc.u32 	%r34, [%rd44];
	mad.wide.u32 	%rd27, %r34, %r4, %rd46;
	shr.u64 	%rd46, %rd27, 32;
	st.local.u32 	[%rd45], %rd27;
	add.s32 	%r77, %r77, 1;
	add.s64 	%rd45, %rd45, 4;
	add.s64 	%rd44, %rd44, 4;
	setp.ne.s32 	%p3, %r77, 6;
	@%p3 bra 	$L__BB0_4;
	shr.u32 	%r35, %r3, 23;
	st.local.u32 	[%rd1+24], %rd46;
	and.b32  	%r7, %r35, 31;
	and.b32  	%r36, %r35, 224;
	add.s32 	%r37, %r36, -128;
	shr.u32 	%r38, %r37, 5;
	mul.wide.u32 	%rd28, %r38, 4;
	sub.s64 	%rd8, %rd1, %rd28;
	ld.local.u32 	%r78, [%rd8+24];
	ld.local.u32 	%r79, [%rd8+20];
	setp.eq.s32 	%p4, %r7, 0;
	@%p4 bra 	$L__BB0_7;
	shf.l.wrap.b32 	%r78, %r79, %r78, %r7;
	ld.local.u32 	%r39, [%rd8+16];
	shf.l.wrap.b32 	%r79, %r39, %r79, %r7;
$L__BB0_7:
	shr.u32 	%r40, %r78, 30;
	shf.l.wrap.b32 	%r41, %r79, %r78, 2;
	shl.b32 	%r42, %r79, 2;
	shr.u32 	%r43, %r41, 31;
	add.s32 	%r44, %r43, %r40;
	neg.s32 	%r45, %r44;
	setp.lt.s32 	%p5, %r3, 0;
	selp.b32 	%r80, %r45, %r44, %p5;
	xor.b32  	%r46, %r41, %r3;
	shr.s32 	%r47, %r41, 31;
	xor.b32  	%r48, %r47, %r41;
	xor.b32  	%r49, %r47, %r42;
	cvt.u64.u32 	%rd29, %r48;
	shl.b64 	%rd30, %rd29, 32;
	cvt.u64.u32 	%rd31, %r49;
	or.b64  	%rd32, %rd30, %rd31;
	cvt.rn.f64.s64 	%fd1, %rd32;
	mul.f64 	%fd2, %fd1, 0d3BF921FB54442D19;
	cvt.rn.f32.f64 	%f20, %fd2;
	neg.f32 	%f21, %f20;
	setp.lt.s32 	%p6, %r46, 0;
	selp.f32 	%f83, %f21, %f20, %p6;
$L__BB0_8:
	setp.ltu.f32 	%p7, %f4, 0f47CE4780;
	add.s32 	%r51, %r80, 1;
	mul.rn.f32 	%f23, %f83, %f83;
	and.b32  	%r52, %r80, 1;
	setp.eq.b32 	%p8, %r52, 1;
	selp.f32 	%f24, %f83, 0f3F800000, %p8;
	fma.rn.f32 	%f25, %f23, %f24, 0f00000000;
	fma.rn.f32 	%f26, %f23, 0f37CBAC00, 0fBAB607ED;
	selp.f32 	%f27, 0fB94D4153, %f26, %p8;
	selp.f32 	%f28, 0f3C0885E4, 0f3D2AAABB, %p8;
	fma.rn.f32 	%f29, %f27, %f23, %f28;
	selp.f32 	%f30, 0fBE2AAAA8, 0fBEFFFFFF, %p8;
	fma.rn.f32 	%f31, %f29, %f23, %f30;
	fma.rn.f32 	%f32, %f31, %f25, %f24;
	and.b32  	%r53, %r51, 2;
	setp.eq.s32 	%p9, %r53, 0;
	mov.f32 	%f33, 0f00000000;
	sub.f32 	%f34, %f33, %f32;
	selp.f32 	%f8, %f32, %f34, %p9;
	@%p7 bra 	$L__BB0_16;
	setp.neu.f32 	%p10, %f4, 0f7F800000;
	@%p10 bra 	$L__BB0_11;
	mov.f32 	%f37, 0f00000000;
	mul.rn.f32 	%f84, %f2, %f37;
	mov.b32 	%r84, 0;
	bra.uni 	$L__BB0_16;
$L__BB0_11:
	mov.b32 	%r16, %f2;
	shl.b32 	%r55, %r16, 8;
	or.b32  	%r17, %r55, -2147483648;
	mov.b64 	%rd49, 0;
	mov.b32 	%r81, 0;
	mov.u64 	%rd47, __cudart_i2opi_f;
	mov.u64 	%rd48, %rd1;
$L__BB0_12:
	.pragma "nounroll";
	ld.global.nc.u32 	%r56, [%rd47];
	mad.wide.u32 	%rd35, %r56, %r17, %rd49;
	shr.u64 	%rd49, %rd35, 32;
	st.local.u32 	[%rd48], %rd35;
	add.s32 	%r81, %r81, 1;
	add.s64 	%rd48, %rd48, 4;
	add.s64 	%rd47, %rd47, 4;
	setp.ne.s32 	%p11, %r81, 6;
	@%p11 bra 	$L__BB0_12;
	shr.u32 	%r57, %r16, 23;
	st.local.u32 	[%rd1+24], %rd49;
	and.b32  	%r20, %r57, 31;
	and.b32  	%r58, %r57, 224;
	add.s32 	%r59, %r58, -128;
	shr.u32 	%r60, %r59, 5;
	mul.wide.u32 	%rd36, %r60, 4;
	sub.s64 	%rd15, %rd1, %rd36;
	ld.local.u32 	%r82, [%rd15+24];
	ld.local.u32 	%r83, [%rd15+20];
	setp.eq.s32 	%p12, %r20, 0;
	@%p12 bra 	$L__BB0_15;
	shf.l.wrap.b32 	%r82, %r83, %r82, %r20;
	ld.local.u32 	%r61, [%rd15+16];
	shf.l.wrap.b32 	%r83, %r61, %r83, %r20;
$L__BB0_15:
	shr.u32 	%r62, %r82, 30;
	shf.l.wrap.b32 	%r63, %r83, %r82, 2;
	shl.b32 	%r64, %r83, 2;
	shr.u32 	%r65, %r63, 31;
	add.s32 	%r66, %r65, %r62;
	neg.s32 	%r67, %r66;
	setp.lt.s32 	%p13, %r16, 0;
	selp.b32 	%r84, %r67, %r66, %p13;
	xor.b32  	%r68, %r63, %r16;
	shr.s32 	%r69, %r63, 31;
	xor.b32  	%r70, %r69, %r63;
	xor.b32  	%r71, %r69, %r64;
	cvt.u64.u32 	%rd37, %r70;
	shl.b64 	%rd38, %rd37, 32;
	cvt.u64.u32 	%rd39, %r71;
	or.b64  	%rd40, %rd38, %rd39;
	cvt.rn.f64.s64 	%fd3, %rd40;
	mul.f64 	%fd4, %fd3, 0d3BF921FB54442D19;
	cvt.rn.f32.f64 	%f35, %fd4;
	neg.f32 	%f36, %f35;
	setp.lt.s32 	%p14, %r68, 0;
	selp.f32 	%f84, %f36, %f35, %p14;
$L__BB0_16:
	fma.rn.f32 	%f38, %f1, 0f3BBB989D, 0f3F000000;
	cvt.sat.f32.f32 	%f39, %f38;
	mov.f32 	%f40, 0f4B400001;
	mov.f32 	%f41, 0f437C0000;
	fma.rm.f32 	%f42, %f39, %f41, %f40;
	add.f32 	%f43, %f42, 0fCB40007F;
	neg.f32 	%f44, %f43;
	fma.rn.f32 	%f45, %f1, 0f3FB8AA3B, %f44;
	fma.rn.f32 	%f46, %f1, 0f32A57060, %f45;
	ex2.approx.ftz.f32 	%f47, %f46;
	mov.b32 	%r73, %f42;
	shl.b32 	%r74, %r73, 23;
	mov.b32 	%f48, %r74;
	mul.f32 	%f49, %f47, %f48;
	mul.f32 	%f50, %f49, %f8;
	mul.rn.f32 	%f51, %f84, %f84;
	and.b32  	%r75, %r84, 1;
	setp.eq.b32 	%p15, %r75, 1;
	selp.f32 	%f52, 0f3F800000, %f84, %p15;
	fma.rn.f32 	%f53, %f51, %f52, 0f00000000;
	fma.rn.f32 	%f54, %f51, 0f37CBAC00, 0fBAB607ED;
	selp.f32 	%f55, %f54, 0fB94D4153, %p15;
	selp.f32 	%f56, 0f3D2AAABB, 0f3C0885E4, %p15;
	fma.rn.f32 	%f57, %f55, %f51, %f56;
	selp.f32 	%f58, 0fBEFFFFFF, 0fBE2AAAA8, %p15;
	fma.rn.f32 	%f59, %f57, %f51, %f58;
	fma.rn.f32 	%f60, %f59, %f53, %f52;
	and.b32  	%r76, %r84, 2;
	setp.eq.s32 	%p16, %r76, 0;
	mov.f32 	%f61, 0f00000000;
	sub.f32 	%f62, %f61, %f60;
	selp.f32 	%f63, %f60, %f62, %p16;
	mul.f32 	%f64, %f49, %f63;
	cvta.to.global.u64 	%rd41, %rd18;
	add.s64 	%rd16, %rd41, %rd23;
	ld.global.v2.f32 	{%f65, %f66}, [%rd16];
	mul.f32 	%f67, %f50, %f65;
	mul.f32 	%f68, %f66, %f64;
	sub.f32 	%f69, %f67, %f68;
	mul.f32 	%f70, %f65, %f64;
	fma.rn.f32 	%f71, %f50, %f66, %f70;
	st.global.v2.f32 	[%rd16], {%f69, %f71};
	cvta.to.global.u64 	%rd43, %rd19;
	add.s64 	%rd17, %rd43, %rd23;
	ld.global.v2.f32 	{%f72, %f73}, [%rd17];
	mul.f32 	%f74, %f50, %f72;
	mul.f32 	%f75, %f73, %f64;
	sub.f32 	%f85, %f74, %f75;
	mul.f32 	%f76, %f72, %f64;
	fma.rn.f32 	%f77, %f50, %f73, %f76;
	st.global.v2.f32 	[%rd17], {%f85, %f77};
	ld.global.f32 	%f78, [%rd16];
	abs.f32 	%f79, %f78;
	setp.ne.f32 	%p17, %f79, 0f7F800000;
	@%p17 bra 	$L__BB0_18;
	mov.f32 	%f80, 0fBF800000;
	st.global.v2.f32 	[%rd16], {%f80, %f80};
	ld.global.f32 	%f85, [%rd17];
$L__BB0_18:
	abs.f32 	%f81, %f85;
	setp.ne.f32 	%p18, %f81, 0f7F800000;
	@%p18 bra 	$L__BB0_20;
	mov.f32 	%f82, 0fBF800000;
	st.global.v2.f32 	[%rd17], {%f82, %f82};
$L__BB0_20:
	ret;

}


// ===== COMPILED SASS (sm_100) =====

	.target	sm_100

	.elftype	@"ET_EXEC"


//--------------------- .note.nv.tkinfo           --------------------------
	.section	.note.nv.tkinfo,"",@"SHT_NOTE"
	.sectionflags	@"SHF_NOTE_NV_TKINFO"
	.tkinfo
        /*0018*/ 	.word	0x00000002
        /*0030*/ 	.string	""
        /*0030*/ 	.string	"ptxas"
        /*0030*/ 	.string	"Cuda compilation tools, release 13.0, V13.0.88"
        /*0030*/ 	.string	"Build cuda_13.0.r13.0/compiler.36424714_0"
        /*0030*/ 	.string	"-arch sm_100 -m 64 "



//--------------------- .note.nv.cuinfo           --------------------------
	.section	.note.nv.cuinfo,"",@"SHT_NOTE"
	.sectionflags	@"SHF_NOTE_NV_CUINFO"
        /*0018*/ 	.short	0x0002
        /*001a*/ 	.short	0x0064
        /*001c*/ 	.short	0x0082
	.zero		2


//--------------------- .nv.info                  --------------------------
	.section	.nv.info,"",@"SHT_CUDA_INFO"
	.align	4


	//----- nvinfo : EIATTR_REGCOUNT
	.align		4
        /*0000*/ 	.byte	0x04, 0x2f
        /*0002*/ 	.short	(.L_2 - .L_1)
	.align		4
.L_1:
        /*0004*/ 	.word	index@(gauge)
        /*0008*/ 	.word	0x00000017


	//----- nvinfo : EIATTR_FRAME_SIZE
	.align		4
.L_2:
        /*000c*/ 	.byte	0x04, 0x11
        /*000e*/ 	.short	(.L_4 - .L_3)
	.align		4
.L_3:
        /*0010*/ 	.word	index@(gauge)
        /*0014*/ 	.word	0x00000000


	//----- nvinfo : EIATTR_MIN_STACK_SIZE
	.align		4
.L_4:
        /*0018*/ 	.byte	0x04, 0x12
        /*001a*/ 	.short	(.L_6 - .L_5)
	.align		4
.L_5:
        /*001c*/ 	.word	index@(gauge)
        /*0020*/ 	.word	0x00000000
.L_6:


//--------------------- .nv.compat                --------------------------
	.section	.nv.compat,"",@"SHT_CUDA_COMPAT_INFO"
	.align	4
        /*0000*/ 	.byte	0x02, 0x09, 0x00, 0x00, 0x02, 0x02, 0x01, 0x00, 0x02, 0x05, 0x05, 0x00, 0x03, 0x07, 0x01, 0x01
        /*0010*/ 	.byte	0x02, 0x03, 0x00, 0x00, 0x02, 0x06, 0x01, 0x00, 0x04, 0x0b, 0x08, 0x00, 0x01, 0x00, 0x00, 0x00
        /*0020*/ 	.byte	0x00, 0x00, 0x00, 0x00


//--------------------- .nv.info.gauge            --------------------------
	.section	.nv.info.gauge,"",@"SHT_CUDA_INFO"
	.sectionflags	@""
	.align	4


	//----- nvinfo : EIATTR_CUDA_API_VERSION
	.align		4
        /*0000*/ 	.byte	0x04, 0x37
        /*0002*/ 	.short	(.L_8 - .L_7)
.L_7:
        /*0004*/ 	.word	0x00000082


	//----- nvinfo : EIATTR_KPARAM_INFO
	.align		4
.L_8:
        /*0008*/ 	.byte	0x04, 0x17
        /*000a*/ 	.short	(.L_10 - .L_9)
.L_9:
        /*000c*/ 	.word	0x00000000
        /*0010*/ 	.short	0x0002
        /*0012*/ 	.short	0x0010
        /*0014*/ 	.byte	0x00, 0xf5, 0x21, 0x00


	//----- nvinfo : EIATTR_KPARAM_INFO
	.align		4
.L_10:
        /*0018*/ 	.byte	0x04, 0x17
        /*001a*/ 	.short	(.L_12 - .L_11)
.L_11:
        /*001c*/ 	.word	0x00000000
        /*0020*/ 	.short	0x0001
        /*0022*/ 	.short	0x0008
        /*0024*/ 	.byte	0x00, 0xf5, 0x21, 0x00


	//----- nvinfo : EIATTR_KPARAM_INFO
	.align		4
.L_12:
        /*0028*/ 	.byte	0x04, 0x17
        /*002a*/ 	.short	(.L_14 - .L_13)
.L_13:
        /*002c*/ 	.word	0x00000000
        /*0030*/ 	.short	0x0000
        /*0032*/ 	.short	0x0000
        /*0034*/ 	.byte	0x00, 0xf5, 0x21, 0x00


	//----- nvinfo : EIATTR_SPARSE_MMA_MASK
	.align		4
.L_14:
        /*0038*/ 	.byte	0x03, 0x50
        /*003a*/ 	.short	0x0000


	//----- nvinfo : EIATTR_MAXREG_COUNT
	.align		4
        /*003c*/ 	.byte	0x03, 0x1b
        /*003e*/ 	.short	0x00ff


	//----- nvinfo : EIATTR_MERCURY_ISA_VERSION
	.align		4
        /*0040*/ 	.byte	0x03, 0x5f
        /*0042*/ 	.short	0x0101


	//----- nvinfo : EIATTR_VRC_CTA_INIT_COUNT
	.align		4
        /*0044*/ 	.byte	0x02, 0x4a
	.zero		1
	.zero		1


	//----- nvinfo : EIATTR_EXIT_INSTR_OFFSETS
	.align		4
        /*0048*/ 	.byte	0x04, 0x1c
        /*004a*/ 	.short	(.L_16 - .L_15)


	//   ....[0]....
.L_15:
        /*004c*/ 	.word	0x00001200


	//   ....[1]....
        /*0050*/ 	.word	0x00001240


	//----- nvinfo : EIATTR_CRS_STACK_SIZE
	.align		4
.L_16:
        /*0054*/ 	.byte	0x04, 0x1e
        /*0056*/ 	.short	(.L_18 - .L_17)
.L_17:
        /*0058*/ 	.word	0x00000000


	//----- nvinfo : EIATTR_CBANK_PARAM_SIZE
	.align		4
.L_18:
        /*005c*/ 	.byte	0x03, 0x19
        /*005e*/ 	.short	0x0018


	//----- nvinfo : EIATTR_PARAM_CBANK
	.align		4
        /*0060*/ 	.byte	0x04, 0x0a
        /*0062*/ 	.short	(.L_20 - .L_19)
	.align		4
.L_19:
        /*0064*/ 	.word	index@(.nv.constant0.gauge)
        /*0068*/ 	.short	0x0380
        /*006a*/ 	.short	0x0018


	//----- nvinfo : EIATTR_SW_WAR
	.align		4
.L_20:
        /*006c*/ 	.byte	0x04, 0x36
        /*006e*/ 	.short	(.L_22 - .L_21)
.L_21:
        /*0070*/ 	.word	0x00000008
.L_22:


//--------------------- .nv.callgraph             --------------------------
	.section	.nv.callgraph,"",@"SHT_CUDA_CALLGRAPH"
	.align	4
	.sectionentsize	8
	.align		4
        /*0000*/ 	.word	0x00000000
	.align		4
        /*0004*/ 	.word	0xffffffff
	.align		4
        /*0008*/ 	.word	0x00000000
	.align		4
        /*000c*/ 	.word	0xfffffffe
	.align		4
        /*0010*/ 	.word	0x00000000
	.align		4
        /*0014*/ 	.word	0xfffffffd
	.align		4
        /*0018*/ 	.word	0x00000000
	.align		4
        /*001c*/ 	.word	0xfffffffc


//--------------------- .nv.constant4             --------------------------
	.section	.nv.constant4,"a",@progbits
	.align	8
	.align		8
.nv.constant4:
        /*0000*/ 	.dword	__cudart_i2opi_f


//--------------------- .text.gauge               --------------------------
	.section	.text.gauge,"ax",@progbits
	.align	128
        .global         gauge
        .type           gauge,@function
        .size           gauge,(.L_x_13 - gauge)
        .other          gauge,@"STO_CUDA_ENTRY STV_DEFAULT"
gauge:
.text.gauge:
[----:B------:R-:W-:Y:S01]  /*0000*/  LDC R1, c[0x0][0x37c] ;  /* 0x0000df00ff017b82 */ /* 0x000fe20000000800 */
[----:B------:R-:W0:Y:S07]  /*0010*/  S2R R4, SR_CTAID.X ;  /* 0x0000000000047919 */ /* 0x000e2e0000002500 */
[----:B------:R-:W1:Y:S01]  /*0020*/  LDC.64 R2, c[0x0][0x390] ;  /* 0x0000e400ff027b82 */ /* 0x000e620000000a00 */
[----:B------:R-:W0:Y:S01]  /*0030*/  LDCU UR4, c[0x0][0x360] ;  /* 0x00006c00ff0477ac */ /* 0x000e220008000800 */
[----:B------:R-:W0:Y:S01]  /*0040*/  S2R R5, SR_TID.X ;  /* 0x0000000000057919 */ /* 0x000e220000002100 */
[----:B------:R-:W2:Y:S01]  /*0050*/  LDCU.64 UR6, c[0x0][0x358] ;  /* 0x00006b00ff0677ac */ /* 0x000ea20008000a00 */
[----:B0-----:R-:W-:-:S04]  /*0060*/  IMAD R4, R4, UR4, R5 ;  /* 0x0000000404047c24 */ /* 0x001fc8000f8e0205 */
[----:B-1----:R-:W-:-:S06]  /*0070*/  IMAD.WIDE R2, R4, 0x8, R2 ;  /* 0x0000000804027825 */ /* 0x002fcc00078e0202 */
[----:B--2---:R-:W2:Y:S01]  /*0080*/  LDG.E.64 R2, desc[UR6][R2.64] ;  /* 0x0000000602027981 */ /* 0x004ea2000c1e1b00 */
[----:B------:R-:W-:Y:S01]  /*0090*/  BSSY.RECONVERGENT B0, `(.L_x_0) ;  /* 0x000006c000007945 */ /* 0x000fe20003800200 */
[C---:B--2---:R-:W-:Y:S01]  /*00a0*/  FMUL R0, R2.reuse, -0.63661974668502807617 ;  /* 0xbf22f98302007820 */ /* 0x044fe20000400000 */
[C---:B------:R-:W-:Y:S01]  /*00b0*/  FSETP.GE.AND P0, PT, |R2|.reuse, 105615, PT ;  /* 0x47ce47800200780b */ /* 0x040fe20003f06200 */
[----:B------:R-:W-:-:S04]  /*00c0*/  FADD R5, -R2, -RZ ;  /* 0x800000ff02057221 */ /* 0x000fc80000000100 */
[----:B------:R-:W0:Y:S02]  /*00d0*/  F2I.NTZ R0, R0 ;  /* 0x0000000000007305 */ /* 0x000e240000203100 */
[----:B0-----:R-:W-:Y:S01]  /*00e0*/  I2FP.F32.S32 R7, R0 ;  /* 0x0000000000077245 */ /* 0x001fe20000201400 */
[----:B------:R-:W-:-:S04]  /*00f0*/  IMAD.MOV.U32 R8, RZ, RZ, R0 ;  /* 0x000000ffff087224 */ /* 0x000fc800078e0000 */
[----:B------:R-:W-:-:S04]  /*0100*/  FFMA R6, R7, -1.5707962512969970703, -R2 ;  /* 0xbfc90fda07067823 */ /* 0x000fc80000000802 */
[----:B------:R-:W-:-:S04]  /*0110*/  FFMA R6, R7, -7.5497894158615963534e-08, R6 ;  /* 0xb3a2216807067823 */ /* 0x000fc80000000006 */
[----:B------:R-:W-:Y:S01]  /*0120*/  FFMA R7, R7, -5.3903029534742383927e-15, R6 ;  /* 0xa7c234c507077823 */ /* 0x000fe20000000006 */
[----:B------:R-:W-:-:S03]  /*0130*/  P2R R6, PR, RZ, 0x1 ;  /* 0x00000001ff067803 */ /* 0x000fc60000000000 */
[----:B------:R-:W-:Y:S01]  /*0140*/  IMAD.MOV.U32 R9, RZ, RZ, R7 ;  /* 0x000000ffff097224 */ /* 0x000fe200078e0007 */
[----:B------:R-:W-:Y:S06]  /*0150*/  @!P0 BRA `(.L_x_1) ;  /* 0x00000004007c8947 */ /* 0x000fec0003800000 */
[----:B------:R-:W-:-:S13]  /*0160*/  FSETP.NEU.AND P0, PT, |R2|, +INF , PT ;  /* 0x7f8000000200780b */ /* 0x000fda0003f0d200 */
[----:B------:R-:W-:Y:S01]  /*0170*/  @!P0 FMUL R9, RZ, -R2 ;  /* 0x80000002ff098220 */ /* 0x000fe20000400000 */
[----:B------:R-:W-:Y:S01]  /*0180*/  @!P0 IMAD.MOV.U32 R0, RZ, RZ, RZ ;  /* 0x000000ffff008224 */ /* 0x000fe200078e00ff */
[----:B------:R-:W-:Y:S06]  /*0190*/  @!P0 BRA `(.L_x_1) ;  /* 0x00000004006c8947 */ /* 0x000fec0003800000 */
[----:B------:R-:W-:Y:S02]  /*01a0*/  IMAD.SHL.U32 R6, R5, 0x100, RZ ;  /* 0x0000010005067824 */ /* 0x000fe400078e00ff */
[----:B------:R-:W-:Y:S02]  /*01b0*/  HFMA2 R0, -RZ, RZ, 0, 0 ;  /* 0x00000000ff007431 */ /* 0x000fe400000001ff */
[----:B------:R-:W-:Y:S01]  /*01c0*/  IMAD.MOV.U32 R14, RZ, RZ, RZ ;  /* 0x000000ffff0e7224 */ /* 0x000fe200078e00ff */
[----:B------:R-:W0:Y:S01]  /*01d0*/  LDCU.64 UR8, c[0x4][URZ] ;  /* 0x01000000ff0877ac */ /* 0x000e220008000a00 */
[----:B------:R-:W-:Y:S01]  /*01e0*/  LOP3.LUT R9, R6, 0x80000000, RZ, 0xfc, !PT ;  /* 0x8000000006097812 */ /* 0x000fe200078efcff */
[----:B------:R-:W-:Y:S01]  /*01f0*/  UMOV UR5, URZ ;  /* 0x000000ff00057c82 */ /* 0x000fe20008000000 */
[----:B------:R-:W-:-:S05]  /*0200*/  UMOV UR4, URZ ;  /* 0x000000ff00047c82 */ /* 0x000fca0008000000 */
.L_x_2:
[----:B0-----:R-:W-:Y:S02]  /*0210*/  IMAD.U32 R12, RZ, RZ, UR8 ;  /* 0x00000008ff0c7e24 */ /* 0x001fe4000f8e00ff */
[----:B------:R-:W-:-:S05]  /*0220*/  IMAD.U32 R13, RZ, RZ, UR9 ;  /* 0x00000009ff0d7e24 */ /* 0x000fca000f8e00ff */
[----:B------:R-:W2:Y:S01]  /*0230*/  LDG.E.CONSTANT R10, desc[UR6][R12.64] ;  /* 0x000000060c0a7981 */ /* 0x000ea2000c1e9900 */
[----:B------:R-:W-:Y:S01]  /*0240*/  UIADD3 UR4, UPT, UPT, UR4, 0x1, URZ ;  /* 0x0000000104047890 */ /* 0x000fe2000fffe0ff */
[C---:B------:R-:W-:Y:S01]  /*0250*/  ISETP.EQ.AND P0, PT, R14.reuse, RZ, PT ;  /* 0x000000ff0e00720c */ /* 0x040fe20003f02270 */
[----:B------:R-:W-:Y:S01]  /*0260*/  UIADD3 UR8, UP1, UPT, UR8, 0x4, URZ ;  /* 0x0000000408087890 */ /* 0x000fe2000ff3e0ff */
[C---:B------:R-:W-:Y:S01]  /*0270*/  ISETP.EQ.AND P1, PT, R14.reuse, 0x4, PT ;  /* 0x000000040e00780c */ /* 0x040fe20003f22270 */
[----:B------:R-:W-:Y:S01]  /*0280*/  UISETP.NE.AND UP0, UPT, UR4, 0x6, UPT ;  /* 0x000000060400788c */ /* 0x000fe2000bf05270 */
[C---:B------:R-:W-:Y:S01]  /*0290*/  ISETP.EQ.AND P3, PT, R14.reuse, 0xc, PT ;  /* 0x0000000c0e00780c */ /* 0x040fe20003f62270 */
[----:B------:R-:W-:Y:S01]  /*02a0*/  UIADD3.X UR9, UPT, UPT, URZ, UR9, URZ, UP1, !UPT ;  /* 0x00000009ff097290 */ /* 0x000fe20008ffe4ff */
[C---:B------:R-:W-:Y:S02]  /*02b0*/  ISETP.EQ.AND P4, PT, R14.reuse, 0x10, PT ;  /* 0x000000100e00780c */ /* 0x040fe40003f82270 */
[----:B------:R-:W-:Y:S01]  /*02c0*/  ISETP.EQ.AND P5, PT, R14, 0x14, PT ;  /* 0x000000140e00780c */ /* 0x000fe20003fa2270 */
[----:B--2---:R-:W-:-:S03]  /*02d0*/  IMAD.WIDE.U32 R10, R10, R9, RZ ;  /* 0x000000090a0a7225 */ /* 0x004fc600078e00ff */
[----:B------:R-:W-:-:S04]  /*02e0*/  IADD3 R10, P2, PT, R10, R0, RZ ;  /* 0x000000000a0a7210 */ /* 0x000fc80007f5e0ff */
[----:B------:R-:W-:Y:S01]  /*02f0*/  IADD3.X R0, PT, PT, R11, UR5, RZ, P2, !PT ;  /* 0x000000050b007c10 */ /* 0x000fe200097fe4ff */
[--C-:B------:R-:W-:Y:S01]  /*0300*/  @P1 IMAD.MOV.U32 R17, RZ, RZ, R10.reuse ;  /* 0x000000ffff111224 */ /* 0x100fe200078e000a */
[C---:B------:R-:W-:Y:S01]  /*0310*/  ISETP.EQ.AND P2, PT, R14.reuse, 0x8, PT ;  /* 0x000000080e00780c */ /* 0x040fe20003f42270 */
[--C-:B------:R-:W-:Y:S01]  /*0320*/  @P3 IMAD.MOV.U32 R19, RZ, RZ, R10.reuse ;  /* 0x000000ffff133224 */ /* 0x100fe200078e000a */
[-C--:B------:R-:W-:Y:S01]  /*0330*/  @P0 MOV R6, R10.reuse ;  /* 0x0000000a00060202 */ /* 0x080fe20000000f00 */
[----:B------:R-:W-:Y:S01]  /*0340*/  @P5 IMAD.MOV.U32 R16, RZ, RZ, R10 ;  /* 0x000000ffff105224 */ /* 0x000fe200078e000a */
[----:B------:R-:W-:Y:S01]  /*0350*/  @P4 MOV R20, R10 ;  /* 0x0000000a00144202 */ /* 0x000fe20000000f00 */
[----:B------:R-:W-:-:S08]  /*0360*/  VIADD R14, R14, 0x4 ;  /* 0x000000040e0e7836 */ /* 0x000fd00000000000 */
[----:B------:R-:W-:Y:S01]  /*0370*/  @P2 IMAD.MOV.U32 R18, RZ, RZ, R10 ;  /* 0x000000ffff122224 */ /* 0x000fe200078e000a */
[----:B------:R-:W-:Y:S06]  /*0380*/  BRA.U UP0, `(.L_x_2) ;  /* 0xfffffffd00a07547 */ /* 0x000fec000b83ffff */
[----:B------:R-:W-:Y:S01]  /*0390*/  SHF.R.U32.HI R10, RZ, 0x17, R5 ;  /* 0x00000017ff0a7819 */ /* 0x000fe20000011605 */
[----:B------:R-:W-:Y:S03]  /*03a0*/  BSSY.RECONVERGENT B1, `(.L_x_3) ;  /* 0x0000028000017945 */ /* 0x000fe60003800200 */
[C---:B------:R-:W-:Y:S02]  /*03b0*/  LOP3.LUT R9, R10.reuse, 0xe0, RZ, 0xc0, !PT ;  /* 0x000000e00a097812 */ /* 0x040fe400078ec0ff */
[----:B------:R-:W-:-:S03]  /*03c0*/  LOP3.LUT P6, RZ, R10, 0x1f, RZ, 0xc0, !PT ;  /* 0x0000001f0aff7812 */ /* 0x000fc600078cc0ff */
[----:B------:R-:W-:-:S05]  /*03d0*/  VIADD R9, R9, 0xffffff80 ;  /* 0xffffff8009097836 */ /* 0x000fca0000000000 */
[----:B------:R-:W-:-:S04]  /*03e0*/  SHF.R.U32.HI R9, RZ, 0x5, R9 ;  /* 0x00000005ff097819 */ /* 0x000fc80000011609 */
[----:B------:R-:W-:-:S04]  /*03f0*/  LEA R13, -R9, RZ, 0x2 ;  /* 0x000000ff090d7211 */ /* 0x000fc800078e11ff */
[C---:B------:R-:W-:Y:S02]  /*0400*/  ISETP.EQ.AND P3, PT, R13.reuse, -0x18, PT ;  /* 0xffffffe80d00780c */ /* 0x040fe40003f62270 */
[C---:B------:R-:W-:Y:S02]  /*0410*/  ISETP.EQ.AND P4, PT, R13.reuse, -0x14, PT ;  /* 0xffffffec0d00780c */ /* 0x040fe40003f82270 */
[C---:B------:R-:W-:Y:S02]  /*0420*/  ISETP.EQ.AND P0, PT, R13.reuse, -0x10, PT ;  /* 0xfffffff00d00780c */ /* 0x040fe40003f02270 */
[C---:B------:R-:W-:Y:S02]  /*0430*/  ISETP.EQ.AND P1, PT, R13.reuse, -0xc, PT ;  /* 0xfffffff40d00780c */ /* 0x040fe40003f22270 */
[C---:B------:R-:W-:Y:S02]  /*0440*/  ISETP.EQ.AND P2, PT, R13.reuse, -0x8, PT ;  /* 0xfffffff80d00780c */ /* 0x040fe40003f42270 */
[----:B------:R-:W-:-:S03]  /*0450*/  ISETP.EQ.AND P5, PT, R13, 0x4, PT ;  /* 0x000000040d00780c */ /* 0x000fc60003fa2270 */
[--C-:B------:R-:W-:Y:S01]  /*0460*/  @P3 IMAD.MOV.U32 R9, RZ, RZ, R6.reuse ;  /* 0x000000ffff093224 */ /* 0x100fe200078e0006 */
[C---:B------:R-:W-:Y:S01]  /*0470*/  ISETP.EQ.AND P3, PT, R13.reuse, -0x4, PT ;  /* 0xfffffffc0d00780c */ /* 0x040fe20003f62270 */
[----:B------:R-:W-:Y:S02]  /*0480*/  @P4 IMAD.MOV.U32 R11, RZ, RZ, R6 ;  /* 0x000000ffff0b4224 */ /* 0x000fe400078e0006 */
[----:B------:R-:W-:Y:S01]  /*0490*/  @P4 IMAD.MOV.U32 R9, RZ, RZ, R17 ;  /* 0x000000ffff094224 */ /* 0x000fe200078e0011 */
[----:B------:R-:W-:Y:S01]  /*04a0*/  ISETP.EQ.AND P4, PT, R13, RZ, PT ;  /* 0x000000ff0d00720c */ /* 0x000fe20003f82270 */
[--C-:B------:R-:W-:Y:S01]  /*04b0*/  @P0 IMAD.MOV.U32 R9, RZ, RZ, R18.reuse ;  /* 0x000000ffff090224 */ /* 0x100fe200078e0012 */
[----:B------:R-:W-:Y:S01]  /*04c0*/  @P0 MOV R11, R17 ;  /* 0x00000011000b0202 */ /* 0x000fe20000000f00 */
[----:B------:R-:W-:Y:S01]  /*04d0*/  @P1 IMAD.MOV.U32 R11, RZ, RZ, R18 ;  /* 0x000000ffff0b1224 */ /* 0x000fe200078e0012 */
[----:B------:R-:W-:Y:S01]  /*04e0*/  @P2 MOV R11, R19 ;  /* 0x00000013000b2202 */ /* 0x000fe20000000f00 */
[----:B------:R-:W-:-:S02]  /*04f0*/  @P1 IMAD.MOV.U32 R9, RZ, RZ, R19 ;  /* 0x000000ffff091224 */ /* 0x000fc400078e0013 */
[--C-:B------:R-:W-:Y:S02]  /*0500*/  @P2 IMAD.MOV.U32 R9, RZ, RZ, R20.reuse ;  /* 0x000000ffff092224 */ /* 0x100fe400078e0014 */
[----:B------:R-:W-:Y:S02]  /*0510*/  @P3 IMAD.MOV.U32 R11, RZ, RZ, R20 ;  /* 0x000000ffff0b3224 */ /* 0x000fe400078e0014 */
[----:B------:R-:W-:Y:S02]  /*0520*/  @P3 IMAD.MOV.U32 R9, RZ, RZ, R16 ;  /* 0x000000ffff093224 */ /* 0x000fe400078e0010 */
[----:B------:R-:W-:Y:S01]  /*0530*/  @P4 MOV R11, R16 ;  /* 0x00000010000b4202 */ /* 0x000fe20000000f00 */
[--C-:B------:R-:W-:Y:S02]  /*0540*/  @P4 IMAD.MOV.U32 R9, RZ, RZ, R0.reuse ;  /* 0x000000ffff094224 */ /* 0x100fe400078e0000 */
[----:B------:R-:W-:Y:S01]  /*0550*/  @P5 IMAD.MOV.U32 R11, RZ, RZ, R0 ;  /* 0x000000ffff0b5224 */ /* 0x000fe200078e0000 */
[----:B------:R-:W-:Y:S06]  /*0560*/  @!P6 BRA `(.L_x_4) ;  /* 0x00000000002ce947 */ /* 0x000fec0003800000 */
[----:B------:R-:W-:Y:S01]  /*0570*/  @P0 IMAD.MOV.U32 R12, RZ, RZ, R6 ;  /* 0x000000ffff0c0224 */ /* 0x000fe200078e0006 */
[----:B------:R-:W-:Y:S02]  /*0580*/  ISETP.EQ.AND P0, PT, R13, 0x8, PT ;  /* 0x000000080d00780c */ /* 0x000fe40003f02270 */
[----:B------:R-:W-:Y:S01]  /*0590*/  @P1 MOV R12, R17 ;  /* 0x00000011000c1202 */ /* 0x000fe20000000f00 */
[----:B------:R-:W-:Y:S01]  /*05a0*/  @P2 IMAD.MOV.U32 R12, RZ, RZ, R18 ;  /* 0x000000ffff0c2224 */ /* 0x000fe200078e0012 */
[----:B------:R-:W-:Y:S01]  /*05b0*/  LOP3.LUT R10, R10, 0x1f, RZ, 0xc0, !PT ;  /* 0x0000001f0a0a7812 */ /* 0x000fe200078ec0ff */
[----:B------:R-:W-:Y:S02]  /*05c0*/  @P3 IMAD.MOV.U32 R12, RZ, RZ, R19 ;  /* 0x000000ffff0c3224 */ /* 0x000fe400078e0013 */
[----:B------:R-:W-:Y:S01]  /*05d0*/  @P4 IMAD.MOV.U32 R12, RZ, RZ, R20 ;  /* 0x000000ffff0c4224 */ /* 0x000fe200078e0014 */
[----:B------:R-:W-:Y:S02]  /*05e0*/  @P5 MOV R12, R16 ;  /* 0x00000010000c5202 */ /* 0x000fe40000000f00 */
[----:B------:R-:W-:-:S03]  /*05f0*/  SHF.L.W.U32.HI R9, R11, R10, R9 ;  /* 0x0000000a0b097219 */ /* 0x000fc60000010e09 */
[----:B------:R-:W-:-:S05]  /*0600*/  @P0 IMAD.MOV.U32 R12, RZ, RZ, R0 ;  /* 0x000000ffff0c0224 */ /* 0x000fca00078e0000 */
[----:B------:R-:W-:-:S07]  /*0610*/  SHF.L.W.U32.HI R11, R12, R10, R11 ;  /* 0x0000000a0c0b7219 */ /* 0x000fce0000010e0b */
.L_x_4:
[----:B------:R-:W-:Y:S05]  /*0620*/  BSYNC.RECONVERGENT B1 ;  /* 0x0000000000017941 */ /* 0x000fea0003800200 */
.L_x_3:
[C---:B------:R-:W-:Y:S01]  /*0630*/  SHF.L.W.U32.HI R14, R11.reuse, 0x2, R9 ;  /* 0x000000020b0e7819 */ /* 0x040fe20000010e09 */
[----:B------:R-:W-:Y:S01]  /*0640*/  IMAD.SHL.U32 R11, R11, 0x4, RZ ;  /* 0x000000040b0b7824 */ /* 0x000fe200078e00ff */
[----:B------:R-:W-:Y:S01]  /*0650*/  UMOV UR4, 0x54442d19 ;  /* 0x54442d1900047882 */ /* 0x000fe20000000000 */
[----:B------:R-:W-:Y:S01]  /*0660*/  UMOV UR5, 0x3bf921fb ;  /* 0x3bf921fb00057882 */ /* 0x000fe20000000000 */
[----:B------:R-:W-:Y:S02]  /*0670*/  SHF.R.S32.HI R0, RZ, 0x1f, R14 ;  /* 0x0000001fff007819 */ /* 0x000fe4000001140e */
[----:B------:R-:W-:Y:S02]  /*0680*/  ISETP.GE.AND P0, PT, R5, RZ, PT ;  /* 0x000000ff0500720c */ /* 0x000fe40003f06270 */
[C---:B------:R-:W-:Y:S02]  /*0690*/  LOP3.LUT R10, R0.reuse, R11, RZ, 0x3c, !PT ;  /* 0x0000000b000a7212 */ /* 0x040fe400078e3cff */
[----:B------:R-:W-:-:S02]  /*06a0*/  LOP3.LUT R11, R0, R14, RZ, 0x3c, !PT ;  /* 0x0000000e000b7212 */ /* 0x000fc400078e3cff */
[----:B------:R-:W-:Y:S02]  /*06b0*/  SHF.R.U32.HI R0, RZ, 0x1e, R9 ;  /* 0x0000001eff007819 */ /* 0x000fe40000011609 */
[C---:B------:R-:W-:Y:S02]  /*06c0*/  LOP3.LUT R9, R14.reuse, R5, RZ, 0x3c, !PT ;  /* 0x000000050e097212 */ /* 0x040fe400078e3cff */
[----:B------:R-:W0:Y:S01]  /*06d0*/  I2F.F64.S64 R10, R10 ;  /* 0x0000000a000a7312 */ /* 0x000e220000301c00 */
[----:B------:R-:W-:Y:S02]  /*06e0*/  LEA.HI R0, R14, R0, RZ, 0x1 ;  /* 0x000000000e007211 */ /* 0x000fe400078f08ff */
[----:B------:R-:W-:-:S03]  /*06f0*/  ISETP.GE.AND P1, PT, R9, RZ, PT ;  /* 0x000000ff0900720c */ /* 0x000fc60003f26270 */
[----:B------:R-:W-:-:S05]  /*0700*/  IMAD.MOV R9, RZ, RZ, -R0 ;  /* 0x000000ffff097224 */ /* 0x000fca00078e0a00 */
[----:B------:R-:W-:Y:S01]  /*0710*/  @!P0 MOV R0, R9 ;  /* 0x0000000900008202 */ /* 0x000fe20000000f00 */
[----:B0-----:R-:W-:-:S10]  /*0720*/  DMUL R12, R10, UR4 ;  /* 0x000000040a0c7c28 */ /* 0x001fd40008000000 */
[----:B------:R-:W0:Y:S02]  /*0730*/  F2F.F32.F64 R12, R12 ;  /* 0x0000000c000c7310 */ /* 0x000e240000301000 */
[----:B0-----:R-:W-:-:S07]  /*0740*/  FSEL R9, -R12, R12, !P1 ;  /* 0x0000000c0c097208 */ /* 0x001fce0004800100 */
.L_x_1:
[----:B------:R-:W-:Y:S05]  /*0750*/  BSYNC.RECONVERGENT B0 ;  /* 0x0000000000007941 */ /* 0x000fea0003800200 */
.L_x_0:
[C---:B------:R-:W-:Y:S01]  /*0760*/  LOP3.LUT R13, R0.reuse, 0x1, RZ, 0xc0, !PT ;  /* 0x00000001000d7812 */ /* 0x040fe200078ec0ff */
[----:B------:R-:W-:Y:S02]  /*0770*/  IMAD.MOV.U32 R10, RZ, RZ, 0x37cbac00 ;  /* 0x37cbac00ff0a7424 */ /* 0x000fe400078e00ff */
[----:B------:R-:W-:Y:S01]  /*0780*/  FMUL R11, R9, R9 ;  /* 0x00000009090b7220 */ /* 0x000fe20000400000 */
[----:B------:R-:W-:Y:S01]  /*0790*/  IMAD.MOV.U32 R14, RZ, RZ, 0x3c0885e4 ;  /* 0x3c0885e4ff0e7424 */ /* 0x000fe200078e00ff */
[----:B------:R-:W-:Y:S01]  /*07a0*/  ISETP.NE.U32.AND P0, PT, R13, 0x1, PT ;  /* 0x000000010d00780c */ /* 0x000fe20003f05070 */
[----:B------:R-:W-:Y:S02]  /*07b0*/  HFMA2 R13, -RZ, RZ, 1.541015625, -0.052001953125 ;  /* 0x3e2aaaa8ff0d7431 */ /* 0x000fe400000001ff */
[----:B------:R-:W-:Y:S01]  /*07c0*/  FFMA R12, R11, R10, -0.0013887860113754868507 ;  /* 0xbab607ed0b0c7423 */ /* 0x000fe2000000000a */
[----:B------:R-:W-:Y:S01]  /*07d0*/  VIADD R0, R0, 0x1 ;  /* 0x0000000100007836 */ /* 0x000fe20000000000 */
[----:B------:R-:W-:Y:S01]  /*07e0*/  FSEL R14, R14, 0.041666727513074874878, !P0 ;  /* 0x3d2aaabb0e0e7808 */ /* 0x000fe20004000000 */
[----:B------:R-:W-:Y:S01]  /*07f0*/  BSSY.RECONVERGENT B0, `(.L_x_5) ;  /* 0x000006a000007945 */ /* 0x000fe20003800200 */
[----:B------:R-:W-:-:S02]  /*0800*/  FSETP.GE.AND P2, PT, |R2|, 105615, PT ;  /* 0x47ce47800200780b */ /* 0x000fc40003f46200 */
[----:B------:R-:W-:Y:S02]  /*0810*/  FSEL R12, R12, -0.00019574658654164522886, P0 ;  /* 0xb94d41530c0c7808 */ /* 0x000fe40000000000 */
[----:B------:R-:W-:Y:S02]  /*0820*/  LOP3.LUT P1, RZ, R0, 0x2, RZ, 0xc0, !PT ;  /* 0x0000000200ff7812 */ /* 0x000fe4000782c0ff */
[----:B------:R-:W-:Y:S01]  /*0830*/  FSEL R0, R9, 1, !P0 ;  /* 0x3f80000009007808 */ /* 0x000fe20004000000 */
[----:B------:R-:W-:Y:S01]  /*0840*/  FFMA R12, R11, R12, R14 ;  /* 0x0000000c0b0c7223 */ /* 0x000fe2000000000e */
[----:B------:R-:W-:-:S03]  /*0850*/  FSEL R13, -R13, -0.4999999701976776123, !P0 ;  /* 0xbeffffff0d0d7808 */ /* 0x000fc60004000100 */
[C---:B------:R-:W-:Y:S02]  /*0860*/  FFMA R9, R11.reuse, R0, RZ ;  /* 0x000000000b097223 */ /* 0x040fe400000000ff */
[----:B------:R-:W-:-:S04]  /*0870*/  FFMA R12, R11, R12, R13 ;  /* 0x0000000c0b0c7223 */ /* 0x000fc8000000000d */
[----:B------:R-:W-:-:S04]  /*0880*/  FFMA R9, R9, R12, R0 ;  /* 0x0000000c09097223 */ /* 0x000fc80000000000 */
[----:B------:R-:W-:Y:S01]  /*0890*/  @P1 FADD R9, RZ, -R9 ;  /* 0x80000009ff091221 */ /* 0x000fe20000000000 */
[----:B------:R-:W-:Y:S06]  /*08a0*/  @!P2 BRA `(.L_x_6) ;  /* 0x000000040078a947 */ /* 0x000fec0003800000 */
[----:B------:R-:W-:-:S13]  /*08b0*/  FSETP.NEU.AND P0, PT, |R2|, +INF , PT ;  /* 0x7f8000000200780b */ /* 0x000fda0003f0d200 */
[----:B------:R-:W-:Y:S01]  /*08c0*/  @!P0 FMUL R7, RZ, -R2 ;  /* 0x80000002ff078220 */ /* 0x000fe20000400000 */
[----:B------:R-:W-:Y:S01]  /*08d0*/  @!P0 IMAD.MOV.U32 R8, RZ, RZ, RZ ;  /* 0x000000ffff088224 */ /* 0x000fe200078e00ff */
[----:B------:R-:W-:Y:S06]  /*08e0*/  @!P0 BRA `(.L_x_6) ;  /* 0x0000000400688947 */ /* 0x000fec0003800000 */
[----:B------:R-:W-:Y:S01]  /*08f0*/  IMAD.SHL.U32 R0, R5, 0x100, RZ ;  /* 0x0000010005007824 */ /* 0x000fe200078e00ff */
[----:B------:R-:W-:Y:S01]  /*0900*/  MOV R2, RZ ;  /* 0x000000ff00027202 */ /* 0x000fe20000000f00 */
[----:B------:R-:W-:Y:S01]  /*0910*/  IMAD.MOV.U32 R7, RZ, RZ, RZ ;  /* 0x000000ffff077224 */ /* 0x000fe200078e00ff */
[----:B------:R-:W0:Y:S02]  /*0920*/  LDCU.64 UR8, c[0x4][URZ] ;  /* 0x01000000ff0877ac */ /* 0x000e240008000a00 */
[----:B------:R-:W-:Y:S01]  /*0930*/  LOP3.LUT R11, R0, 0x80000000, RZ, 0xfc, !PT ;  /* 0x80000000000b7812 */ /* 0x000fe200078efcff */
[----:B------:R-:W-:Y:S01]  /*0940*/  UMOV UR5, URZ ;  /* 0x000000ff00057c82 */ /* 0x000fe20008000000 */
[----:B------:R-:W-:-:S05]  /*0950*/  UMOV UR4, URZ ;  /* 0x000000ff00047c82 */ /* 0x000fca0008000000 */
.L_x_7:
        /* <DEDUP_REMOVED lines=11> */
[----:B------:R-:W-:-:S02]  /*0a10*/  ISETP.EQ.AND P4, PT, R2, 0x10, PT ;  /* 0x000000100200780c */ /* 0x000fc40003f82270 */
[C---:B------:R-:W-:Y:S01]  /*0a20*/  ISETP.EQ.AND P5, PT, R2.reuse, 0x14, PT ;  /* 0x000000140200780c */ /* 0x040fe20003fa2270 */
[----:B------:R-:W-:Y:S02]  /*0a30*/  VIADD R2, R2, 0x4 ;  /* 0x0000000402027836 */ /* 0x000fe40000000000 */
[----:B--2---:R-:W-:-:S03]  /*0a40*/  IMAD.WIDE.U32 R12, R12, R11, RZ ;  /* 0x0000000b0c0c7225 */ /* 0x004fc600078e00ff */
[----:B------:R-:W-:-:S04]  /*0a50*/  IADD3 R0, P6, PT, R12, R7, RZ ;  /* 0x000000070c007210 */ /* 0x000fc80007fde0ff */
[----:B------:R-:W-:Y:S01]  /*0a60*/  IADD3.X R7, PT, PT, R13, UR5, RZ, P6, !PT ;  /* 0x000000050d077c10 */ /* 0x000fe2000b7fe4ff */
[--C-:B------:R-:W-:Y:S01]  /*0a70*/  @P0 IMAD.MOV.U32 R6, RZ, RZ, R0.reuse ;  /* 0x000000ffff060224 */ /* 0x100fe200078e0000 */
[-C--:B------:R-:W-:Y:S01]  /*0a80*/  @P1 MOV R17, R0.reuse ;  /* 0x0000000000111202 */ /* 0x080fe20000000f00 */
[--C-:B------:R-:W-:Y:S01]  /*0a90*/  @P2 IMAD.MOV.U32 R18, RZ, RZ, R0.reuse ;  /* 0x000000ffff122224 */ /* 0x100fe200078e0000 */
[----:B------:R-:W-:Y:S01]  /*0aa0*/  @P5 MOV R16, R0 ;  /* 0x0000000000105202 */ /* 0x000fe20000000f00 */
[--C-:B------:R-:W-:Y:S02]  /*0ab0*/  @P3 IMAD.MOV.U32 R19, RZ, RZ, R0.reuse ;  /* 0x000000ffff133224 */ /* 0x100fe400078e0000 */
[----:B------:R-:W-:Y:S01]  /*0ac0*/  @P4 IMAD.MOV.U32 R20, RZ, RZ, R0 ;  /* 0x000000ffff144224 */ /* 0x000fe200078e0000 */
[----:B------:R-:W-:Y:S06]  /*0ad0*/  BRA.U UP0, `(.L_x_7) ;  /* 0xfffffffd00a07547 */ /* 0x000fec000b83ffff */
[----:B------:R-:W-:Y:S01]  /*0ae0*/  SHF.R.U32.HI R8, RZ, 0x17, R5 ;  /* 0x00000017ff087819 */ /* 0x000fe20000011605 */
[----:B------:R-:W-:Y:S03]  /*0af0*/  BSSY.RECONVERGENT B1, `(.L_x_8) ;  /* 0x0000027000017945 */ /* 0x000fe60003800200 */
[C---:B------:R-:W-:Y:S02]  /*0b00*/  LOP3.LUT R0, R8.reuse, 0xe0, RZ, 0xc0, !PT ;  /* 0x000000e008007812 */ /* 0x040fe400078ec0ff */
[----:B------:R-:W-:-:S03]  /*0b10*/  LOP3.LUT P6, RZ, R8, 0x1f, RZ, 0xc0, !PT ;  /* 0x0000001f08ff7812 */ /* 0x000fc600078cc0ff */
[----:B------:R-:W-:-:S05]  /*0b20*/  VIADD R0, R0, 0xffffff80 ;  /* 0xffffff8000007836 */ /* 0x000fca0000000000 */
[----:B------:R-:W-:-:S05]  /*0b30*/  SHF.R.U32.HI R0, RZ, 0x5, R0 ;  /* 0x00000005ff007819 */ /* 0x000fca0000011600 */
[----:B------:R-:W-:-:S05]  /*0b40*/  IMAD.U32 R11, R0, -0x4, RZ ;  /* 0xfffffffc000b7824 */ /* 0x000fca00078e00ff */
[C---:B------:R-:W-:Y:S02]  /*0b50*/  ISETP.EQ.AND P3, PT, R11.reuse, -0x18, PT ;  /* 0xffffffe80b00780c */ /* 0x040fe40003f62270 */
[C---:B------:R-:W-:Y:S02]  /*0b60*/  ISETP.EQ.AND P4, PT, R11.reuse, -0x14, PT ;  /* 0xffffffec0b00780c */ /* 0x040fe40003f82270 */
[C---:B------:R-:W-:Y:S02]  /*0b70*/  ISETP.EQ.AND P2, PT, R11.reuse, -0x10, PT ;  /* 0xfffffff00b00780c */ /* 0x040fe40003f42270 */
[C---:B------:R-:W-:Y:S02]  /*0b80*/  ISETP.EQ.AND P1, PT, R11.reuse, -0xc, PT ;  /* 0xfffffff40b00780c */ /* 0x040fe40003f22270 */
[C---:B------:R-:W-:Y:S02]  /*0b90*/  ISETP.EQ.AND P0, PT, R11.reuse, -0x8, PT ;  /* 0xfffffff80b00780c */ /* 0x040fe40003f02270 */
[----:B------:R-:W-:-:S03]  /*0ba0*/  ISETP.EQ.AND P5, PT, R11, RZ, PT ;  /* 0x000000ff0b00720c */ /* 0x000fc60003fa2270 */
[----:B------:R-:W-:Y:S02]  /*0bb0*/  @P3 MOV R0, R6 ;  /* 0x0000000600003202 */ /* 0x000fe40000000f00 */
[C---:B------:R-:W-:Y:S01]  /*0bc0*/  ISETP.EQ.AND P3, PT, R11.reuse, -0x4, PT ;  /* 0xfffffffc0b00780c */ /* 0x040fe20003f62270 */
[----:B------:R-:W-:Y:S02]  /*0bd0*/  @P4 IMAD.MOV.U32 R2, RZ, RZ, R6 ;  /* 0x000000ffff024224 */ /* 0x000fe400078e0006 */
[--C-:B------:R-:W-:Y:S01]  /*0be0*/  @P4 IMAD.MOV.U32 R0, RZ, RZ, R17.reuse ;  /* 0x000000ffff004224 */ /* 0x100fe200078e0011 */
[----:B------:R-:W-:Y:S01]  /*0bf0*/  ISETP.EQ.AND P4, PT, R11, 0x4, PT ;  /* 0x000000040b00780c */ /* 0x000fe20003f82270 */
[----:B------:R-:W-:Y:S01]  /*0c00*/  @P2 IMAD.MOV.U32 R2, RZ, RZ, R17 ;  /* 0x000000ffff022224 */ /* 0x000fe200078e0011 */
[----:B------:R-:W-:Y:S01]  /*0c10*/  @P2 MOV R0, R18 ;  /* 0x0000001200002202 */ /* 0x000fe20000000f00 */
[----:B------:R-:W-:Y:S02]  /*0c20*/  @P1 IMAD.MOV.U32 R2, RZ, RZ, R18 ;  /* 0x000000ffff021224 */ /* 0x000fe400078e0012 */
[--C-:B------:R-:W-:Y:S01]  /*0c30*/  @P1 IMAD.MOV.U32 R0, RZ, RZ, R19.reuse ;  /* 0x000000ffff001224 */ /* 0x100fe200078e0013 */
[----:B------:R-:W-:Y:S01]  /*0c40*/  @P0 MOV R0, R20 ;  /* 0x0000001400000202 */ /* 0x000fe20000000f00 */
[----:B------:R-:W-:-:S02]  /*0c50*/  @P0 IMAD.MOV.U32 R2, RZ, RZ, R19 ;  /* 0x000000ffff020224 */ /* 0x000fc400078e0013 */
[----:B------:R-:W-:Y:S02]  /*0c60*/  @P3 IMAD.MOV.U32 R2, RZ, RZ, R20 ;  /* 0x000000ffff023224 */ /* 0x000fe400078e0014 */
[--C-:B------:R-:W-:Y:S01]  /*0c70*/  @P3 IMAD.MOV.U32 R0, RZ, RZ, R16.reuse ;  /* 0x000000ffff003224 */ /* 0x100fe200078e0010 */
[----:B------:R-:W-:Y:S01]  /*0c80*/  @P5 MOV R0, R7 ;  /* 0x0000000700005202 */ /* 0x000fe20000000f00 */
[----:B------:R-:W-:Y:S02]  /*0c90*/  @P5 IMAD.MOV.U32 R2, RZ, RZ, R16 ;  /* 0x000000ffff025224 */ /* 0x000fe400078e0010 */
[----:B------:R-:W-:Y:S01]  /*0ca0*/  @P4 IMAD.MOV.U32 R2, RZ, RZ, R7 ;  /* 0x000000ffff024224 */ /* 0x000fe200078e0007 */
[----:B------:R-:W-:Y:S06]  /*0cb0*/  @!P6 BRA `(.L_x_9) ;  /* 0x000000000028e947 */ /* 0x000fec0003800000 */
[----:B------:R-:W-:Y:S02]  /*0cc0*/  @P1 IMAD.MOV.U32 R6, RZ, RZ, R17 ;  /* 0x000000ffff061224 */ /* 0x000fe400078e0011 */
[----:B------:R-:W-:Y:S01]  /*0cd0*/  @P0 IMAD.MOV.U32 R6, RZ, RZ, R18 ;  /* 0x000000ffff060224 */ /* 0x000fe200078e0012 */
[----:B------:R-:W-:Y:S02]  /*0ce0*/  ISETP.EQ.AND P0, PT, R11, 0x8, PT ;  /* 0x000000080b00780c */ /* 0x000fe40003f02270 */
[----:B------:R-:W-:Y:S01]  /*0cf0*/  @P3 MOV R6, R19 ;  /* 0x0000001300063202 */ /* 0x000fe20000000f00 */
[----:B------:R-:W-:Y:S01]  /*0d00*/  @P5 IMAD.MOV.U32 R6, RZ, RZ, R20 ;  /* 0x000000ffff065224 */ /* 0x000fe200078e0014 */
[----:B------:R-:W-:Y:S01]  /*0d10*/  LOP3.LUT R11, R8, 0x1f, RZ, 0xc0, !PT ;  /* 0x0000001f080b7812 */ /* 0x000fe200078ec0ff */
[----:B------:R-:W-:-:S03]  /*0d20*/  @P4 IMAD.MOV.U32 R6, RZ, RZ, R16 ;  /* 0x000000ffff064224 */ /* 0x000fc600078e0010 */
[----:B------:R-:W-:-:S05]  /*0d30*/  SHF.L.W.U32.HI R0, R2, R11, R0 ;  /* 0x0000000b02007219 */ /* 0x000fca0000010e00 */
[----:B------:R-:W-:-:S05]  /*0d40*/  @P0 IMAD.MOV.U32 R6, RZ, RZ, R7 ;  /* 0x000000ffff060224 */ /* 0x000fca00078e0007 */
[----:B------:R-:W-:-:S07]  /*0d50*/  SHF.L.W.U32.HI R2, R6, R11, R2 ;  /* 0x0000000b06027219 */ /* 0x000fce0000010e02 */
.L_x_9:
[----:B------:R-:W-:Y:S05]  /*0d60*/  BSYNC.RECONVERGENT B1 ;  /* 0x0000000000017941 */ /* 0x000fea0003800200 */
.L_x_8:
[C---:B------:R-:W-:Y:S01]  /*0d70*/  SHF.L.W.U32.HI R8, R2.reuse, 0x2, R0 ;  /* 0x0000000202087819 */ /* 0x040fe20000010e00 */
[----:B------:R-:W-:Y:S01]  /*0d80*/  UMOV UR4, 0x54442d19 ;  /* 0x54442d1900047882 */ /* 0x000fe20000000000 */
[----:B------:R-:W-:Y:S01]  /*0d90*/  SHF.L.U32 R2, R2, 0x2, RZ ;  /* 0x0000000202027819 */ /* 0x000fe200000006ff */
        /* <DEDUP_REMOVED lines=10> */
[----:B------:R-:W-:-:S04]  /*0e40*/  IMAD.MOV R0, RZ, RZ, -R8 ;  /* 0x000000ffff007224 */ /* 0x000fc800078e0a08 */
[----:B------:R-:W-:Y:S01]  /*0e50*/  @!P1 IMAD.MOV.U32 R8, RZ, RZ, R0 ;  /* 0x000000ffff089224 */ /* 0x000fe200078e0000 */
[----:B0-----:R-:W-:-:S10]  /*0e60*/  DMUL R12, R6, UR4 ;  /* 0x00000004060c7c28 */ /* 0x001fd40008000000 */
[----:B------:R-:W0:Y:S02]  /*0e70*/  F2F.F32.F64 R12, R12 ;  /* 0x0000000c000c7310 */ /* 0x000e240000301000 */
[----:B0-----:R-:W-:-:S07]  /*0e80*/  FSEL R7, -R12, R12, !P0 ;  /* 0x0000000c0c077208 */ /* 0x001fce0004000100 */
.L_x_6:
[----:B------:R-:W-:Y:S05]  /*0e90*/  BSYNC.RECONVERGENT B0 ;  /* 0x0000000000007941 */ /* 0x000fea0003800200 */
.L_x_5:
[----:B------:R-:W0:Y:S02]  /*0ea0*/  LDC.64 R12, c[0x0][0x380] ;  /* 0x0000e000ff0c7b82 */ /* 0x000e240000000a00 */
[----:B0-----:R-:W-:-:S05]  /*0eb0*/  IMAD.WIDE R12, R4, 0x8, R12 ;  /* 0x00000008040c7825 */ /* 0x001fca00078e020c */
[----:B------:R-:W2:Y:S01]  /*0ec0*/  LDG.E.64 R14, desc[UR6][R12.64] ;  /* 0x000000060c0e7981 */ /* 0x000ea2000c1e1b00 */
[----:B------:R-:W-:Y:S01]  /*0ed0*/  IMAD.MOV.U32 R0, RZ, RZ, 0x3bbb989d ;  /* 0x3bbb989dff007424 */ /* 0x000fe200078e00ff */
[----:B------:R-:W-:Y:S01]  /*0ee0*/  MOV R5, 0x437c0000 ;  /* 0x437c000000057802 */ /* 0x000fe20000000f00 */
[----:B------:R-:W-:Y:S01]  /*0ef0*/  FMUL R11, R7, R7 ;  /* 0x00000007070b7220 */ /* 0x000fe20000400000 */
[C---:B------:R-:W-:Y:S01]  /*0f00*/  LOP3.LUT R2, R8.reuse, 0x1, RZ, 0xc0, !PT ;  /* 0x0000000108027812 */ /* 0x040fe200078ec0ff */
[----:B------:R-:W-:Y:S01]  /*0f10*/  FFMA.SAT R0, R3, R0, 0.5 ;  /* 0x3f00000003007423 */ /* 0x000fe20000002000 */
[----:B------:R-:W-:Y:S01]  /*0f20*/  LOP3.LUT P1, RZ, R8, 0x2, RZ, 0xc0, !PT ;  /* 0x0000000208ff7812 */ /* 0x000fe2000782c0ff */
[----:B------:R-:W-:Y:S01]  /*0f30*/  FFMA R10, R11, R10, -0.0013887860113754868507 ;  /* 0xbab607ed0b0a7423 */ /* 0x000fe2000000000a */
[----:B------:R-:W-:Y:S01]  /*0f40*/  ISETP.NE.U32.AND P0, PT, R2, 0x1, PT ;  /* 0x000000010200780c */ /* 0x000fe20003f05070 */
[----:B------:R-:W-:Y:S01]  /*0f50*/  FFMA.RM R5, R0, R5, 12582913 ;  /* 0x4b40000100057423 */ /* 0x000fe20000004005 */
[----:B------:R-:W-:-:S02]  /*0f60*/  IMAD.MOV.U32 R2, RZ, RZ, 0x3d2aaabb ;  /* 0x3d2aaabbff027424 */ /* 0x000fc400078e00ff */
[----:B------:R-:W-:Y:S01]  /*0f70*/  FSEL R10, R10, -0.00019574658654164522886, !P0 ;  /* 0xb94d41530a0a7808 */ /* 0x000fe20004000000 */
[C---:B------:R-:W-:Y:S01]  /*0f80*/  FADD R0, R5.reuse, -12583039 ;  /* 0xcb40007f05007421 */ /* 0x040fe20000000000 */
[----:B------:R-:W-:-:S03]  /*0f90*/  SHF.L.U32 R5, R5, 0x17, RZ ;  /* 0x0000001705057819 */ /* 0x000fc600000006ff */
[----:B------:R-:W-:-:S04]  /*0fa0*/  FFMA R0, R3, 1.4426950216293334961, -R0 ;  /* 0x3fb8aa3b03007823 */ /* 0x000fc80000000800 */
[----:B------:R-:W-:Y:S01]  /*0fb0*/  FFMA R6, R3, 1.925963033500011079e-08, R0 ;  /* 0x32a5706003067823 */ /* 0x000fe20000000000 */
[----:B------:R-:W-:Y:S01]  /*0fc0*/  FSEL R0, R2, 0.0083327032625675201416, !P0 ;  /* 0x3c0885e402007808 */ /* 0x000fe20004000000 */
[----:B------:R-:W-:-:S04]  /*0fd0*/  IMAD.MOV.U32 R2, RZ, RZ, 0x3effffff ;  /* 0x3effffffff027424 */ /* 0x000fc800078e00ff */
[----:B------:R-:W0:Y:S01]  /*0fe0*/  MUFU.EX2 R6, R6 ;  /* 0x0000000600067308 */ /* 0x000e220000000800 */
[----:B------:R-:W-:Y:S01]  /*0ff0*/  FFMA R10, R11, R10, R0 ;  /* 0x0000000a0b0a7223 */ /* 0x000fe20000000000 */
[----:B------:R-:W-:Y:S02]  /*1000*/  FSEL R8, -R2, -0.16666662693023681641, !P0 ;  /* 0xbe2aaaa802087808 */ /* 0x000fe40004000100 */
[----:B------:R-:W-:Y:S01]  /*1010*/  FSEL R0, R7, 1, P0 ;  /* 0x3f80000007007808 */ /* 0x000fe20000000000 */
[----:B------:R-:W1:Y:S02]  /*1020*/  LDC.64 R2, c[0x0][0x388] ;  /* 0x0000e200ff027b82 */ /* 0x000e640000000a00 */
[C---:B------:R-:W-:Y:S02]  /*1030*/  FFMA R8, R11.reuse, R10, R8 ;  /* 0x0000000a0b087223 */ /* 0x040fe40000000008 */
[----:B------:R-:W-:-:S04]  /*1040*/  FFMA R11, R11, R0, RZ ;  /* 0x000000000b0b7223 */ /* 0x000fc800000000ff */
[----:B------:R-:W-:Y:S01]  /*1050*/  FFMA R11, R11, R8, R0 ;  /* 0x000000080b0b7223 */ /* 0x000fe20000000000 */
[----:B0-----:R-:W-:-:S03]  /*1060*/  FMUL R0, R6, R5 ;  /* 0x0000000506007220 */ /* 0x001fc60000400000 */
[----:B------:R-:W-:-:S04]  /*1070*/  @P1 FADD R11, RZ, -R11 ;  /* 0x8000000bff0b1221 */ /* 0x000fc80000000000 */
[----:B------:R-:W-:Y:S01]  /*1080*/  FMUL R11, R0, R11 ;  /* 0x0000000b000b7220 */ /* 0x000fe20000400000 */
[----:B------:R-:W-:Y:S01]  /*1090*/  FMUL R0, R9, R0 ;  /* 0x0000000009007220 */ /* 0x000fe20000400000 */
[----:B-1----:R-:W-:-:S04]  /*10a0*/  IMAD.WIDE R2, R4, 0x8, R2 ;  /* 0x0000000804027825 */ /* 0x002fc800078e0202 */
[C---:B--2---:R-:W-:Y:S01]  /*10b0*/  FMUL R5, R11.reuse, R15 ;  /* 0x0000000f0b057220 */ /* 0x044fe20000400000 */
[----:B------:R-:W-:-:S03]  /*10c0*/  FMUL R6, R11, R14 ;  /* 0x0000000e0b067220 */ /* 0x000fc60000400000 */
[C---:B------:R-:W-:Y:S01]  /*10d0*/  FFMA R14, R0.reuse, R14, -R5 ;  /* 0x0000000e000e7223 */ /* 0x040fe20000000805 */
[----:B------:R-:W-:-:S05]  /*10e0*/  FFMA R15, R0, R15, R6 ;  /* 0x0000000f000f7223 */ /* 0x000fca0000000006 */
[----:B------:R0:W-:Y:S04]  /*10f0*/  STG.E.64 desc[UR6][R12.64], R14 ;  /* 0x0000000e0c007986 */ /* 0x0001e8000c101b06 */
[----:B------:R-:W2:Y:S02]  /*1100*/  LDG.E.64 R4, desc[UR6][R2.64] ;  /* 0x0000000602047981 */ /* 0x000ea4000c1e1b00 */
[C---:B--2---:R-:W-:Y:S01]  /*1110*/  FMUL R7, R11.reuse, R5 ;  /* 0x000000050b077220 */ /* 0x044fe20000400000 */
[----:B------:R-:W-:-:S03]  /*1120*/  FMUL R6, R11, R4 ;  /* 0x000000040b067220 */ /* 0x000fc60000400000 */
[C---:B------:R-:W-:Y:S01]  /*1130*/  FFMA R4, R0.reuse, R4, -R7 ;  /* 0x0000000400047223 */ /* 0x040fe20000000807 */
[----:B------:R-:W-:-:S05]  /*1140*/  FFMA R5, R0, R5, R6 ;  /* 0x0000000500057223 */ /* 0x000fca0000000006 */
[----:B------:R0:W-:Y:S04]  /*1150*/  STG.E.64 desc[UR6][R2.64], R4 ;  /* 0x0000000402007986 */ /* 0x0001e8000c101b06 */
[----:B------:R-:W2:Y:S01]  /*1160*/  LDG.E R0, desc[UR6][R12.64] ;  /* 0x000000060c007981 */ /* 0x000ea2000c1e1900 */
[----:B------:R-:W-:Y:S01]  /*1170*/  BSSY.RECONVERGENT B0, `(.L_x_10) ;  /* 0x0000007000007945 */ /* 0x000fe20003800200 */
[----:B--2---:R-:W-:-:S13]  /*1180*/  FSETP.NE.AND P0, PT, |R0|, +INF , PT ;  /* 0x7f8000000000780b */ /* 0x004fda0003f05200 */
[----:B0-----:R-:W-:Y:S05]  /*1190*/  @P0 BRA `(.L_x_11) ;  /* 0x0000000000100947 */ /* 0x001fea0003800000 */
[----:B------:R-:W-:Y:S02]  /*11a0*/  IMAD.MOV.U32 R6, RZ, RZ, -0x40800000 ;  /* 0xbf800000ff067424 */ /* 0x000fe400078e00ff */
[----:B------:R-:W-:-:S05]  /*11b0*/  IMAD.MOV.U32 R7, RZ, RZ, -0x40800000 ;  /* 0xbf800000ff077424 */ /* 0x000fca00078e00ff */
[----:B------:R0:W-:Y:S04]  /*11c0*/  STG.E.64 desc[UR6][R12.64], R6 ;  /* 0x000000060c007986 */ /* 0x0001e8000c101b06 */
[----:B------:R0:W5:Y:S02]  /*11d0*/  LDG.E R4, desc[UR6][R2.64] ;  /* 0x0000000602047981 */ /* 0x000164000c1e1900 */
.L_x_11:
[----:B------:R-:W-:Y:S05]  /*11e0*/  BSYNC.RECONVERGENT B0 ;  /* 0x0000000000007941 */ /* 0x000fea0003800200 */
.L_x_10:
[----:B-----5:R-:W-:-:S13]  /*11f0*/  FSETP.NE.AND P0, PT, |R4|, +INF , PT ;  /* 0x7f8000000400780b */ /* 0x020fda0003f05200 */
[----:B------:R-:W-:Y:S05]  /*1200*/  @P0 EXIT ;  /* 0x000000000000094d */ /* 0x000fea0003800000 */
[----:B------:R-:W-:Y:S02]  /*1210*/  HFMA2 R4, -RZ, RZ, -1.875, 0 ;  /* 0xbf800000ff047431 */ /* 0x000fe400000001ff */
[----:B------:R-:W-:-:S05]  /*1220*/  IMAD.MOV.U32 R5, RZ, RZ, -0x40800000 ;  /* 0xbf800000ff057424 */ /* 0x000fca00078e00ff */
[----:B------:R-:W-:Y:S01]  /*1230*/  STG.E.64 desc[UR6][R2.64], R4 ;  /* 0x0000000402007986 */ /* 0x000fe2000c101b06 */
[----:B------:R-:W-:Y:S05]  /*1240*/  EXIT ;  /* 0x000000000000794d */ /* 0x000fea0003800000 */
.L_x_12:
[----:B------:R-:W-:-:S00]  /*1250*/  BRA `(.L_x_12) ;  /* 0xfffffffc00fc7947 */ /* 0x000fc0000383ffff */
[----:B------:R-:W-:-:S00]  /*1260*/  NOP ;  /* 0x0000000000007918 */ /* 0x000fc00000000000 */
        /* <DEDUP_REMOVED lines=9> */
.L_x_13:


//--------------------- .nv.global.init           --------------------------
	.section	.nv.global.init,"aw",@progbits
	.align	4
.nv.global.init:
	.type		__cudart_i2opi_f,@object
	.size		__cudart_i2opi_f,(.L_0 - __cudart_i2opi_f)
__cudart_i2opi_f:
        /*0000*/ 	.byte	0x41, 0x90, 0x43, 0x3c, 0x99, 0x95, 0x62, 0xdb, 0xc0, 0xdd, 0x34, 0xf5, 0xd1, 0x57, 0x27, 0xfc
        /*0010*/ 	.byte	0x29, 0x15, 0x44, 0x4e, 0x6e, 0x83, 0xf9, 0xa2
.L_0:


//--------------------- .nv.shared.reserved.0     --------------------------
	.section	.nv.shared.reserved.0,"aw",@nobits
	.weak		__nv_reservedSMEM_offset_0_alias
	.size		__nv_reservedSMEM_offset_0_alias, 0, 64
	.other		__nv_reservedSMEM_offset_0_alias,@"STO_CUDA_RESERVED_SHARED STV_DEFAULT"
__nv_reservedSMEM_offset_0_alias:
	.zero		0
	.zero		64


//--------------------- .nv.constant0.gauge       --------------------------
	.section	.nv.constant0.gauge,"a",@progbits
	.sectionflags	@""
	.align	4
.nv.constant0.gauge:
	.zero		920


//--------------------- SYMBOLS --------------------------

	.type		.nv.reservedSmem.offset0,@object
	.size		.nv.reservedSmem.offset0,0x4
